//
// Generated by NVIDIA NVVM Compiler
//
// Compiler Build ID: CL-36424714
// Cuda compilation tools, release 13.0, V13.0.88
// Based on NVVM 20.0.0
//

.version 9.0
.target sm_100
.address_size 64

	// .globl	dynamicReverse
.extern .shared .align 16 .b8 s[];

.visible .entry dynamicReverse(
	.param .u64 .ptr .align 1 dynamicReverse_param_0,
	.param .u64 .ptr .align 1 dynamicReverse_param_1
)
{
	.reg .b32 	%r<12>;
	.reg .b64 	%rd<9>;

	ld.param.u64 	%rd1, [dynamicReverse_param_0];
	ld.param.u64 	%rd2, [dynamicReverse_param_1];
	cvta.to.global.u64 	%rd3, %rd1;
	cvta.to.global.u64 	%rd4, %rd2;
	ld.global.u32 	%r1, [%rd4];
	mov.u32 	%r2, %tid.x;
	not.b32 	%r3, %r2;
	add.s32 	%r4, %r1, %r3;
	mul.wide.s32 	%rd5, %r4, 4;
	add.s64 	%rd6, %rd3, %rd5;
	ld.global.u32 	%r5, [%rd6];
	mul.wide.u32 	%rd7, %r2, 4;
	add.s64 	%rd8, %rd3, %rd7;
	st.global.u32 	[%rd8], %r5;
	shl.b32 	%r6, %r2, 2;
	mov.u32 	%r7, s;
	add.s32 	%r8, %r7, %r6;
	st.shared.u32 	[%r8], %r5;
	bar.sync 	0;
	shl.b32 	%r9, %r4, 2;
	add.s32 	%r10, %r7, %r9;
	ld.shared.u32 	%r11, [%r10];
	st.global.u32 	[%rd8], %r11;
	ret;

}


// ===== COMPILED SASS (sm_100) =====

	.target	sm_100

	.elftype	@"ET_EXEC"


//--------------------- .note.nv.tkinfo           --------------------------
	.section	.note.nv.tkinfo,"",@"SHT_NOTE"
	.sectionflags	@"SHF_NOTE_NV_TKINFO"
	.tkinfo
        /*0018*/ 	.word	0x00000002
        /*0030*/ 	.string	""
        /*0030*/ 	.string	"ptxas"
        /*0030*/ 	.string	"Cuda compilation tools, release 13.0, V13.0.88"
        /*0030*/ 	.string	"Build cuda_13.0.r13.0/compiler.36424714_0"
        /*0030*/ 	.string	"-arch sm_100 -m 64 "



//--------------------- .note.nv.cuinfo           --------------------------
	.section	.note.nv.cuinfo,"",@"SHT_NOTE"
	.sectionflags	@"SHF_NOTE_NV_CUINFO"
        /*0018*/ 	.short	0x0002
        /*001a*/ 	.short	0x0064
        /*001c*/ 	.short	0x0082
	.zero		2


//--------------------- .nv.info                  --------------------------
	.section	.nv.info,"",@"SHT_CUDA_INFO"
	.align	4


	//----- nvinfo : EIATTR_REGCOUNT
	.align		4
        /*0000*/ 	.byte	0x04, 0x2f
        /*0002*/ 	.short	(.L_1 - .L_0)
	.align		4
.L_0:
        /*0004*/ 	.word	index@(dynamicReverse)
        /*0008*/ 	.word	0x0000000e


	//----- nvinfo : EIATTR_FRAME_SIZE
	.align		4
.L_1:
        /*000c*/ 	.byte	0x04, 0x11
        /*000e*/ 	.short	(.L_3 - .L_2)
	.align		4
.L_2:
        /*0010*/ 	.word	index@(dynamicReverse)
        /*0014*/ 	.word	0x00000000


	//----- nvinfo : EIATTR_MIN_STACK_SIZE
	.align		4
.L_3:
        /*0018*/ 	.byte	0x04, 0x12
        /*001a*/ 	.short	(.L_5 - .L_4)
	.align		4
.L_4:
        /*001c*/ 	.word	index@(dynamicReverse)
        /*0020*/ 	.word	0x00000000
.L_5:


//--------------------- .nv.compat                --------------------------
	.section	.nv.compat,"",@"SHT_CUDA_COMPAT_INFO"
	.align	4
        /*0000*/ 	.byte	0x02, 0x09, 0x00, 0x00, 0x02, 0x02, 0x01, 0x00, 0x02, 0x05, 0x05, 0x00, 0x03, 0x07, 0x01, 0x01
        /*0010*/ 	.byte	0x02, 0x03, 0x00, 0x00, 0x02, 0x06, 0x01, 0x00, 0x04, 0x0b, 0x08, 0x00, 0x09, 0x00, 0x00, 0x00
        /*0020*/ 	.byte	0x00, 0x00, 0x00, 0x00


//--------------------- .nv.info.dynamicReverse   --------------------------
	.section	.nv.info.dynamicReverse,"",@"SHT_CUDA_INFO"
	.sectionflags	@""
	.align	4


	//----- nvinfo : EIATTR_CUDA_API_VERSION
	.align		4
        /*0000*/ 	.byte	0x04, 0x37
        /*0002*/ 	.short	(.L_7 - .L_6)
.L_6:
        /*0004*/ 	.word	0x00000082


	//----- nvinfo : EIATTR_KPARAM_INFO
	.align		4
.L_7:
        /*0008*/ 	.byte	0x04, 0x17
        /*000a*/ 	.short	(.L_9 - .L_8)
.L_8:
        /*000c*/ 	.word	0x00000000
        /*0010*/ 	.short	0x0001
        /*0012*/ 	.short	0x0008
        /*0014*/ 	.byte	0x00, 0xf5, 0x21, 0x00


	//----- nvinfo : EIATTR_KPARAM_INFO
	.align		4
.L_9:
        /*0018*/ 	.byte	0x04, 0x17
        /*001a*/ 	.short	(.L_11 - .L_10)
.L_10:
        /*001c*/ 	.word	0x00000000
        /*0020*/ 	.short	0x0000
        /*0022*/ 	.short	0x0000
        /*0024*/ 	.byte	0x00, 0xf5, 0x21, 0x00


	//----- nvinfo : EIATTR_SPARSE_MMA_MASK
	.align		4
.L_11:
        /*0028*/ 	.byte	0x03, 0x50
        /*002a*/ 	.short	0x0000


	//----- nvinfo : EIATTR_MAXREG_COUNT
	.align		4
        /*002c*/ 	.byte	0x03, 0x1b
        /*002e*/ 	.short	0x00ff


	//----- nvinfo : EIATTR_NUM_BARRIERS
	.align		4
        /*0030*/ 	.byte	0x02, 0x4c
        /*0032*/ 	.byte	0x01
	.zero		1


	//----- nvinfo : EIATTR_MERCURY_ISA_VERSION
	.align		4
        /*0034*/ 	.byte	0x03, 0x5f
        /*0036*/ 	.short	0x0101


	//----- nvinfo : EIATTR_VRC_CTA_INIT_COUNT
	.align		4
        /*0038*/ 	.byte	0x02, 0x4a
	.zero		1
	.zero		1


	//----- nvinfo : EIATTR_EXIT_INSTR_OFFSETS
	.align		4
        /*003c*/ 	.byte	0x04, 0x1c
        /*003e*/ 	.short	(.L_13 - .L_12)


	//   ....[0]....
.L_12:
        /*0040*/ 	.word	0x00000150


	//----- nvinfo : EIATTR_CBANK_PARAM_SIZE
	.align		4
.L_13:
        /*0044*/ 	.byte	0x03, 0x19
        /*0046*/ 	.short	0x0010


	//----- nvinfo : EIATTR_PARAM_CBANK
	.align		4
        /*0048*/ 	.byte	0x04, 0x0a
        /*004a*/ 	.short	(.L_15 - .L_14)
	.align		4
.L_14:
        /*004c*/ 	.word	index@(.nv.constant0.dynamicReverse)
        /*0050*/ 	.short	0x0380
        /*0052*/ 	.short	0x0010


	//----- nvinfo : EIATTR_SW_WAR
	.align		4
.L_15:
        /*0054*/ 	.byte	0x04, 0x36
        /*0056*/ 	.short	(.L_17 - .L_16)
.L_16:
        /*0058*/ 	.word	0x00000008
.L_17:


//--------------------- .nv.callgraph             --------------------------
	.section	.nv.callgraph,"",@"SHT_CUDA_CALLGRAPH"
	.align	4
	.sectionentsize	8
	.align		4
        /*0000*/ 	.word	0x00000000
	.align		4
        /*0004*/ 	.word	0xffffffff
	.align		4
        /*0008*/ 	.word	0x00000000
	.align		4
        /*000c*/ 	.word	0xfffffffe
	.align		4
        /*0010*/ 	.word	0x00000000
	.align		4
        /*0014*/ 	.word	0xfffffffd
	.align		4
        /*0018*/ 	.word	0x00000000
	.align		4
        /*001c*/ 	.word	0xfffffffc


//--------------------- .text.dynamicReverse      --------------------------
	.section	.text.dynamicReverse,"ax",@progbits
	.align	128
        .global         dynamicReverse
        .type           dynamicReverse,@function
        .size           dynamicReverse,(.L_x_1 - dynamicReverse)
        .other          dynamicReverse,@"STO_CUDA_ENTRY STV_DEFAULT"
dynamicReverse:
.text.dynamicReverse:
[----:B------:R-:W-:Y:S08]  /*0000*/  LDC R1, c[0x0][0x37c] ;  /* 0x0000df00ff017b82 */ /* 0x000ff00000000800 */
[----:B------:R-:W0:Y:S01]  /*0010*/  LDC.64 R2, c[0x0][0x388] ;  /* 0x0000e200ff027b82 */ /* 0x000e220000000a00 */
[----:B------:R-:W0:Y:S01]  /*0020*/  LDCU.64 UR6, c[0x0][0x358] ;  /* 0x00006b00ff0677ac */ /* 0x000e220008000a00 */
[----:B------:R-:W1:Y:S06]  /*0030*/  S2R R11, SR_TID.X ;  /* 0x00000000000b7919 */ /* 0x000e6c0000002100 */
[----:B------:R-:W2:Y:S01]  /*0040*/  LDC.64 R6, c[0x0][0x380] ;  /* 0x0000e000ff067b82 */ /* 0x000ea20000000a00 */
[----:B0-----:R-:W3:Y:S01]  /*0050*/  LDG.E R2, desc[UR6][R2.64] ;  /* 0x0000000602027981 */ /* 0x001ee2000c1e1900 */
[----:B-1----:R-:W-:-:S06]  /*0060*/  LOP3.LUT R5, RZ, R11, RZ, 0x33, !PT ;  /* 0x0000000bff057212 */ /* 0x002fcc00078e33ff */
[----:B------:R-:W0:Y:S01]  /*0070*/  S2UR UR5, SR_CgaCtaId ;  /* 0x00000000000579c3 */ /* 0x000e220000008800 */
[----:B---3--:R-:W-:-:S05]  /*0080*/  IADD3 R9, PT, PT, R2, R5, RZ ;  /* 0x0000000502097210 */ /* 0x008fca0007ffe0ff */
[----:B--2---:R-:W-:-:S06]  /*0090*/  IMAD.WIDE R4, R9, 0x4, R6 ;  /* 0x0000000409047825 */ /* 0x004fcc00078e0206 */
[----:B------:R-:W2:Y:S01]  /*00a0*/  LDG.E R5, desc[UR6][R4.64] ;  /* 0x0000000604057981 */ /* 0x000ea2000c1e1900 */
[----:B------:R-:W-:Y:S01]  /*00b0*/  UMOV UR4, 0x400 ;  /* 0x0000040000047882 */ /* 0x000fe20000000000 */
[----:B------:R-:W-:Y:S01]  /*00c0*/  IMAD.WIDE.U32 R2, R11, 0x4, R6 ;  /* 0x000000040b027825 */ /* 0x000fe200078e0006 */
[----:B0-----:R-:W-:-:S06]  /*00d0*/  ULEA UR4, UR5, UR4, 0x18 ;  /* 0x0000000405047291 */ /* 0x001fcc000f8ec0ff */
[----:B------:R-:W-:Y:S02]  /*00e0*/  LEA R0, R11, UR4, 0x2 ;  /* 0x000000040b007c11 */ /* 0x000fe4000f8e10ff */
[----:B------:R-:W-:-:S03]  /*00f0*/  LEA R9, R9, UR4, 0x2 ;  /* 0x0000000409097c11 */ /* 0x000fc6000f8e10ff */
[----:B--2---:R-:W-:Y:S04]  /*0100*/  STS [R0], R5 ;  /* 0x0000000500007388 */ /* 0x004fe80000000800 */
[----:B------:R-:W-:Y:S01]  /*0110*/  STG.E desc[UR6][R2.64], R5 ;  /* 0x0000000502007986 */ /* 0x000fe2000c101906 */
[----:B------:R-:W-:Y:S06]  /*0120*/  BAR.SYNC.DEFER_BLOCKING 0x0 ;  /* 0x0000000000007b1d */ /* 0x000fec0000010000 */
[----:B------:R-:W0:Y:S04]  /*0130*/  LDS R9, [R9] ;  /* 0x0000000009097984 */ /* 0x000e280000000800 */
[----:B0-----:R-:W-:Y:S01]  /*0140*/  STG.E desc[UR6][R2.64], R9 ;  /* 0x0000000902007986 */ /* 0x001fe2000c101906 */
[----:B------:R-:W-:Y:S05]  /*0150*/  EXIT ;  /* 0x000000000000794d */ /* 0x000fea0003800000 */
.L_x_0:
[----:B------:R-:W-:-:S00]  /*0160*/  BRA `(.L_x_0) ;  /* 0xfffffffc00fc7947 */ /* 0x000fc0000383ffff */
[----:B------:R-:W-:-:S00]  /*0170*/  NOP ;  /* 0x0000000000007918 */ /* 0x000fc00000000000 */
        /* <DEDUP_REMOVED lines=8> */
.L_x_1:


//--------------------- .nv.shared.dynamicReverse --------------------------
	.section	.nv.shared.dynamicReverse,"aw",@nobits
	.sectionflags	@""
	.align	16
	.zero		1024


//--------------------- .nv.shared.reserved.0     --------------------------
	.section	.nv.shared.reserved.0,"aw",@nobits
	.weak		__nv_reservedSMEM_offset_0_alias
	.size		__nv_reservedSMEM_offset_0_alias, 0, 64
	.other		__nv_reservedSMEM_offset_0_alias,@"STO_CUDA_RESERVED_SHARED STV_DEFAULT"
__nv_reservedSMEM_offset_0_alias:
	.zero		0
	.zero		64


//--------------------- .nv.constant0.dynamicReverse --------------------------
	.section	.nv.constant0.dynamicReverse,"a",@progbits
	.sectionflags	@""
	.align	4
.nv.constant0.dynamicReverse:
	.zero		912


//--------------------- SYMBOLS --------------------------

	.type		.nv.reservedSmem.offset0,@object
	.size		.nv.reservedSmem.offset0,0x4
	.type		.nv.reservedSmem.cap,@object
	.size		.nv.reservedSmem.cap,0x4
